//
// Generated by NVIDIA NVVM Compiler
//
// Compiler Build ID: CL-36424714
// Cuda compilation tools, release 13.0, V13.0.88
// Based on NVVM 20.0.0
//

.version 9.0
.target sm_100
.address_size 64

	// .globl	_Z11addMatricesPKfS0_Pfi

.visible .entry _Z11addMatricesPKfS0_Pfi(
	.param .u64 .ptr .align 1 _Z11addMatricesPKfS0_Pfi_param_0,
	.param .u64 .ptr .align 1 _Z11addMatricesPKfS0_Pfi_param_1,
	.param .u64 .ptr .align 1 _Z11addMatricesPKfS0_Pfi_param_2,
	.param .u32 _Z11addMatricesPKfS0_Pfi_param_3
)
{
	.reg .pred 	%p<2>;
	.reg .b32 	%r<6>;
	.reg .b32 	%f<4>;
	.reg .b64 	%rd<11>;

	ld.param.u64 	%rd1, [_Z11addMatricesPKfS0_Pfi_param_0];
	ld.param.u64 	%rd2, [_Z11addMatricesPKfS0_Pfi_param_1];
	ld.param.u64 	%rd3, [_Z11addMatricesPKfS0_Pfi_param_2];
	ld.param.u32 	%r2, [_Z11addMatricesPKfS0_Pfi_param_3];
	mov.u32 	%r3, %ctaid.x;
	mov.u32 	%r4, %ntid.x;
	mov.u32 	%r5, %tid.x;
	mad.lo.s32 	%r1, %r3, %r4, %r5;
	setp.ge.s32 	%p1, %r1, %r2;
	@%p1 bra 	$L__BB0_2;
	cvta.to.global.u64 	%rd4, %rd1;
	cvta.to.global.u64 	%rd5, %rd2;
	cvta.to.global.u64 	%rd6, %rd3;
	mul.wide.s32 	%rd7, %r1, 4;
	add.s64 	%rd8, %rd4, %rd7;
	ld.global.f32 	%f1, [%rd8];
	add.s64 	%rd9, %rd5, %rd7;
	ld.global.f32 	%f2, [%rd9];
	add.f32 	%f3, %f1, %f2;
	add.s64 	%rd10, %rd6, %rd7;
	st.global.f32 	[%rd10], %f3;
$L__BB0_2:
	ret;

}


// ===== COMPILED SASS (sm_100) =====

	.target	sm_100

	.elftype	@"ET_EXEC"


//--------------------- .note.nv.tkinfo           --------------------------
	.section	.note.nv.tkinfo,"",@"SHT_NOTE"
	.sectionflags	@"SHF_NOTE_NV_TKINFO"
	.tkinfo
        /*0018*/ 	.word	0x00000002
        /*0030*/ 	.string	""
        /*0030*/ 	.string	"ptxas"
        /*0030*/ 	.string	"Cuda compilation tools, release 13.0, V13.0.88"
        /*0030*/ 	.string	"Build cuda_13.0.r13.0/compiler.36424714_0"
        /*0030*/ 	.string	"-arch sm_100 -m 64 "



//--------------------- .note.nv.cuinfo           --------------------------
	.section	.note.nv.cuinfo,"",@"SHT_NOTE"
	.sectionflags	@"SHF_NOTE_NV_CUINFO"
        /*0018*/ 	.short	0x0002
        /*001a*/ 	.short	0x0064
        /*001c*/ 	.short	0x0082
	.zero		2


//--------------------- .nv.info                  --------------------------
	.section	.nv.info,"",@"SHT_CUDA_INFO"
	.align	4


	//----- nvinfo : EIATTR_REGCOUNT
	.align		4
        /*0000*/ 	.byte	0x04, 0x2f
        /*0002*/ 	.short	(.L_1 - .L_0)
	.align		4
.L_0:
        /*0004*/ 	.word	index@(_Z11addMatricesPKfS0_Pfi)
        /*0008*/ 	.word	0x0000000c


	//----- nvinfo : EIATTR_FRAME_SIZE
	.align		4
.L_1:
        /*000c*/ 	.byte	0x04, 0x11
        /*000e*/ 	.short	(.L_3 - .L_2)
	.align		4
.L_2:
        /*0010*/ 	.word	index@(_Z11addMatricesPKfS0_Pfi)
        /*0014*/ 	.word	0x00000000


	//----- nvinfo : EIATTR_MIN_STACK_SIZE
	.align		4
.L_3:
        /*0018*/ 	.byte	0x04, 0x12
        /*001a*/ 	.short	(.L_5 - .L_4)
	.align		4
.L_4:
        /*001c*/ 	.word	index@(_Z11addMatricesPKfS0_Pfi)
        /*0020*/ 	.word	0x00000000
.L_5:


//--------------------- .nv.compat                --------------------------
	.section	.nv.compat,"",@"SHT_CUDA_COMPAT_INFO"
	.align	4
        /*0000*/ 	.byte	0x02, 0x09, 0x00, 0x00, 0x02, 0x02, 0x01, 0x00, 0x02, 0x05, 0x05, 0x00, 0x03, 0x07, 0x01, 0x01
        /*0010*/ 	.byte	0x02, 0x03, 0x00, 0x00, 0x02, 0x06, 0x01, 0x00, 0x04, 0x0b, 0x08, 0x00, 0x09, 0x00, 0x00, 0x00
        /*0020*/ 	.byte	0x00, 0x00, 0x00, 0x00


//--------------------- .nv.info._Z11addMatricesPKfS0_Pfi --------------------------
	.section	.nv.info._Z11addMatricesPKfS0_Pfi,"",@"SHT_CUDA_INFO"
	.sectionflags	@""
	.align	4


	//----- nvinfo : EIATTR_CUDA_API_VERSION
	.align		4
        /*0000*/ 	.byte	0x04, 0x37
        /*0002*/ 	.short	(.L_7 - .L_6)
.L_6:
        /*0004*/ 	.word	0x00000082


	//----- nvinfo : EIATTR_KPARAM_INFO
	.align		4
.L_7:
        /*0008*/ 	.byte	0x04, 0x17
        /*000a*/ 	.short	(.L_9 - .L_8)
.L_8:
        /*000c*/ 	.word	0x00000000
        /*0010*/ 	.short	0x0003
        /*0012*/ 	.short	0x0018
        /*0014*/ 	.byte	0x00, 0xf0, 0x11, 0x00


	//----- nvinfo : EIATTR_KPARAM_INFO
	.align		4
.L_9:
        /*0018*/ 	.byte	0x04, 0x17
        /*001a*/ 	.short	(.L_11 - .L_10)
.L_10:
        /*001c*/ 	.word	0x00000000
        /*0020*/ 	.short	0x0002
        /*0022*/ 	.short	0x0010
        /*0024*/ 	.byte	0x00, 0xf5, 0x21, 0x00


	//----- nvinfo : EIATTR_KPARAM_INFO
	.align		4
.L_11:
        /*0028*/ 	.byte	0x04, 0x17
        /*002a*/ 	.short	(.L_13 - .L_12)
.L_12:
        /*002c*/ 	.word	0x00000000
        /*0030*/ 	.short	0x0001
        /*0032*/ 	.short	0x0008
        /*0034*/ 	.byte	0x00, 0xf5, 0x21, 0x00


	//----- nvinfo : EIATTR_KPARAM_INFO
	.align		4
.L_13:
        /*0038*/ 	.byte	0x04, 0x17
        /*003a*/ 	.short	(.L_15 - .L_14)
.L_14:
        /*003c*/ 	.word	0x00000000
        /*0040*/ 	.short	0x0000
        /*0042*/ 	.short	0x0000
        /*0044*/ 	.byte	0x00, 0xf5, 0x21, 0x00


	//----- nvinfo : EIATTR_SPARSE_MMA_MASK
	.align		4
.L_15:
        /*0048*/ 	.byte	0x03, 0x50
        /*004a*/ 	.short	0x0000


	//----- nvinfo : EIATTR_MAXREG_COUNT
	.align		4
        /*004c*/ 	.byte	0x03, 0x1b
        /*004e*/ 	.short	0x00ff


	//----- nvinfo : EIATTR_MERCURY_ISA_VERSION
	.align		4
        /*0050*/ 	.byte	0x03, 0x5f
        /*0052*/ 	.short	0x0101


	//----- nvinfo : EIATTR_VRC_CTA_INIT_COUNT
	.align		4
        /*0054*/ 	.byte	0x02, 0x4a
	.zero		1
	.zero		1


	//----- nvinfo : EIATTR_EXIT_INSTR_OFFSETS
	.align		4
        /*0058*/ 	.byte	0x04, 0x1c
        /*005a*/ 	.short	(.L_17 - .L_16)


	//   ....[0]....
.L_16:
        /*005c*/ 	.word	0x00000070


	//   ....[1]....
        /*0060*/ 	.word	0x00000130


	//----- nvinfo : EIATTR_CBANK_PARAM_SIZE
	.align		4
.L_17:
        /*0064*/ 	.byte	0x03, 0x19
        /*0066*/ 	.short	0x001c


	//----- nvinfo : EIATTR_PARAM_CBANK
	.align		4
        /*0068*/ 	.byte	0x04, 0x0a
        /*006a*/ 	.short	(.L_19 - .L_18)
	.align		4
.L_18:
        /*006c*/ 	.word	index@(.nv.constant0._Z11addMatricesPKfS0_Pfi)
        /*0070*/ 	.short	0x0380
        /*0072*/ 	.short	0x001c


	//----- nvinfo : EIATTR_SW_WAR
	.align		4
.L_19:
        /*0074*/ 	.byte	0x04, 0x36
        /*0076*/ 	.short	(.L_21 - .L_20)
.L_20:
        /*0078*/ 	.word	0x00000008
.L_21:


//--------------------- .nv.callgraph             --------------------------
	.section	.nv.callgraph,"",@"SHT_CUDA_CALLGRAPH"
	.align	4
	.sectionentsize	8
	.align		4
        /*0000*/ 	.word	0x00000000
	.align		4
        /*0004*/ 	.word	0xffffffff
	.align		4
        /*0008*/ 	.word	0x00000000
	.align		4
        /*000c*/ 	.word	0xfffffffe
	.align		4
        /*0010*/ 	.word	0x00000000
	.align		4
        /*0014*/ 	.word	0xfffffffd
	.align		4
        /*0018*/ 	.word	0x00000000
	.align		4
        /*001c*/ 	.word	0xfffffffc


//--------------------- .text._Z11addMatricesPKfS0_Pfi --------------------------
	.section	.text._Z11addMatricesPKfS0_Pfi,"ax",@progbits
	.align	128
        .global         _Z11addMatricesPKfS0_Pfi
        .type           _Z11addMatricesPKfS0_Pfi,@function
        .size           _Z11addMatricesPKfS0_Pfi,(.L_x_1 - _Z11addMatricesPKfS0_Pfi)
        .other          _Z11addMatricesPKfS0_Pfi,@"STO_CUDA_ENTRY STV_DEFAULT"
_Z11addMatricesPKfS0_Pfi:
.text._Z11addMatricesPKfS0_Pfi:
[----:B------:R-:W-:Y:S01]  /*0000*/  LDC R1, c[0x0][0x37c] ;  /* 0x0000df00ff017b82 */ /* 0x000fe20000000800 */
[----:B------:R-:W0:Y:S07]  /*0010*/  S2R R0, SR_TID.X ;  /* 0x0000000000007919 */ /* 0x000e2e0000002100 */
[----:B------:R-:W0:Y:S01]  /*0020*/  S2UR UR4, SR_CTAID.X ;  /* 0x00000000000479c3 */ /* 0x000e220000002500 */
[----:B------:R-:W1:Y:S07]  /*0030*/  LDCU UR5, c[0x0][0x398] ;  /* 0x00007300ff0577ac */ /* 0x000e6e0008000800 */
[----:B------:R-:W0:Y:S02]  /*0040*/  LDC R9, c[0x0][0x360] ;  /* 0x0000d800ff097b82 */ /* 0x000e240000000800 */
[----:B0-----:R-:W-:-:S05]  /*0050*/  IMAD R9, R9, UR4, R0 ;  /* 0x0000000409097c24 */ /* 0x001fca000f8e0200 */
[----:B-1----:R-:W-:-:S13]  /*0060*/  ISETP.GE.AND P0, PT, R9, UR5, PT ;  /* 0x0000000509007c0c */ /* 0x002fda000bf06270 */
[----:B------:R-:W-:Y:S05]  /*0070*/  @P0 EXIT ;  /* 0x000000000000094d */ /* 0x000fea0003800000 */
[----:B------:R-:W0:Y:S01]  /*0080*/  LDC.64 R2, c[0x0][0x380] ;  /* 0x0000e000ff027b82 */ /* 0x000e220000000a00 */
[----:B------:R-:W1:Y:S07]  /*0090*/  LDCU.64 UR4, c[0x0][0x358] ;  /* 0x00006b00ff0477ac */ /* 0x000e6e0008000a00 */
[----:B------:R-:W2:Y:S08]  /*00a0*/  LDC.64 R4, c[0x0][0x388] ;  /* 0x0000e200ff047b82 */ /* 0x000eb00000000a00 */
[----:B------:R-:W3:Y:S01]  /*00b0*/  LDC.64 R6, c[0x0][0x390] ;  /* 0x0000e400ff067b82 */ /* 0x000ee20000000a00 */
[----:B0-----:R-:W-:-:S06]  /*00c0*/  IMAD.WIDE R2, R9, 0x4, R2 ;  /* 0x0000000409027825 */ /* 0x001fcc00078e0202 */
[----:B-1----:R-:W4:Y:S01]  /*00d0*/  LDG.E R2, desc[UR4][R2.64] ;  /* 0x0000000402027981 */ /* 0x002f22000c1e1900 */
[----:B--2---:R-:W-:-:S06]  /*00e0*/  IMAD.WIDE R4, R9, 0x4, R4 ;  /* 0x0000000409047825 */ /* 0x004fcc00078e0204 */
[----:B------:R-:W4:Y:S01]  /*00f0*/  LDG.E R5, desc[UR4][R4.64] ;  /* 0x0000000404057981 */ /* 0x000f22000c1e1900 */
[----:B---3--:R-:W-:-:S04]  /*0100*/  IMAD.WIDE R6, R9, 0x4, R6 ;  /* 0x0000000409067825 */ /* 0x008fc800078e0206 */
[----:B----4-:R-:W-:-:S05]  /*0110*/  FADD R9, R2, R5 ;  /* 0x0000000502097221 */ /* 0x010fca0000000000 */
[----:B------:R-:W-:Y:S01]  /*0120*/  STG.E desc[UR4][R6.64], R9 ;  /* 0x0000000906007986 */ /* 0x000fe2000c101904 */
[----:B------:R-:W-:Y:S05]  /*0130*/  EXIT ;  /* 0x000000000000794d */ /* 0x000fea0003800000 */
.L_x_0:
[----:B------:R-:W-:-:S00]  /*0140*/  BRA `(.L_x_0) ;  /* 0xfffffffc00fc7947 */ /* 0x000fc0000383ffff */
[----:B------:R-:W-:-:S00]  /*0150*/  NOP ;  /* 0x0000000000007918 */ /* 0x000fc00000000000 */
        /* <DEDUP_REMOVED lines=10> */
.L_x_1:


//--------------------- .nv.shared.reserved.0     --------------------------
	.section	.nv.shared.reserved.0,"aw",@nobits
	.weak		__nv_reservedSMEM_offset_0_alias
	.size		__nv_reservedSMEM_offset_0_alias, 0, 64
	.other		__nv_reservedSMEM_offset_0_alias,@"STO_CUDA_RESERVED_SHARED STV_DEFAULT"
__nv_reservedSMEM_offset_0_alias:
	.zero		0
	.zero		64


//--------------------- .nv.constant0._Z11addMatricesPKfS0_Pfi --------------------------
	.section	.nv.constant0._Z11addMatricesPKfS0_Pfi,"a",@progbits
	.sectionflags	@""
	.align	4
.nv.constant0._Z11addMatricesPKfS0_Pfi:
	.zero		924


//--------------------- SYMBOLS --------------------------

	.type		.nv.reservedSmem.offset0,@object
	.size		.nv.reservedSmem.offset0,0x4
